//
// Generated by NVIDIA NVVM Compiler
//
// Compiler Build ID: CL-36424714
// Cuda compilation tools, release 13.0, V13.0.88
// Based on NVVM 20.0.0
//

.version 9.0
.target sm_100
.address_size 64

	// .globl	_Z16tiled_matrix_mulPKiS0_Pii
// _ZZ16tiled_matrix_mulPKiS0_PiiE3SM1 has been demoted
// _ZZ16tiled_matrix_mulPKiS0_PiiE3SM2 has been demoted

.visible .entry _Z16tiled_matrix_mulPKiS0_Pii(
	.param .u64 .ptr .align 1 _Z16tiled_matrix_mulPKiS0_Pii_param_0,
	.param .u64 .ptr .align 1 _Z16tiled_matrix_mulPKiS0_Pii_param_1,
	.param .u64 .ptr .align 1 _Z16tiled_matrix_mulPKiS0_Pii_param_2,
	.param .u32 _Z16tiled_matrix_mulPKiS0_Pii_param_3
)
{
	.reg .pred 	%p<11>;
	.reg .b32 	%r<163>;
	.reg .b64 	%rd<13>;
	// demoted variable
	.shared .align 4 .b8 _ZZ16tiled_matrix_mulPKiS0_PiiE3SM1[4096];
	// demoted variable
	.shared .align 4 .b8 _ZZ16tiled_matrix_mulPKiS0_PiiE3SM2[4096];
	ld.param.u64 	%rd3, [_Z16tiled_matrix_mulPKiS0_Pii_param_0];
	ld.param.u64 	%rd4, [_Z16tiled_matrix_mulPKiS0_Pii_param_1];
	ld.param.u64 	%rd5, [_Z16tiled_matrix_mulPKiS0_Pii_param_2];
	ld.param.u32 	%r44, [_Z16tiled_matrix_mulPKiS0_Pii_param_3];
	mov.u32 	%r45, %ctaid.x;
	mov.u32 	%r46, %ctaid.y;
	mov.u32 	%r1, %tid.x;
	mov.u32 	%r2, %tid.y;
	mov.u32 	%r47, %ntid.y;
	mad.lo.s32 	%r3, %r46, %r47, %r2;
	mov.u32 	%r4, %ntid.x;
	mul.lo.s32 	%r5, %r45, %r4;
	add.s32 	%r6, %r5, %r1;
	max.s32 	%r48, %r3, %r6;
	setp.ge.s32 	%p1, %r48, %r44;
	@%p1 bra 	$L__BB0_15;
	mul.lo.s32 	%r7, %r2, %r4;
	add.s32 	%r50, %r7, %r1;
	mad.lo.s32 	%r8, %r44, %r3, %r1;
	shl.b32 	%r51, %r50, 2;
	mov.u32 	%r52, _ZZ16tiled_matrix_mulPKiS0_PiiE3SM1;
	add.s32 	%r9, %r52, %r51;
	mov.u32 	%r53, _ZZ16tiled_matrix_mulPKiS0_PiiE3SM2;
	add.s32 	%r10, %r53, %r51;
	and.b32  	%r11, %r4, 7;
	and.b32  	%r12, %r4, 2040;
	and.b32  	%r54, %r4, -8;
	neg.s32 	%r13, %r54;
	shl.b32 	%r55, %r1, 2;
	add.s32 	%r14, %r53, %r55;
	shl.b32 	%r15, %r4, 5;
	shl.b32 	%r56, %r7, 2;
	add.s32 	%r57, %r56, %r52;
	add.s32 	%r16, %r57, 16;
	shl.b32 	%r17, %r4, 2;
	cvta.to.global.u64 	%rd1, %rd3;
	cvta.to.global.u64 	%rd2, %rd4;
	mov.b32 	%r147, 0;
	mov.u32 	%r162, %r147;
$L__BB0_2:
	setp.lt.u32 	%p2, %r4, 8;
	add.s32 	%r60, %r8, %r147;
	mul.wide.s32 	%rd6, %r60, 4;
	add.s64 	%rd7, %rd1, %rd6;
	ld.global.u32 	%r61, [%rd7];
	st.shared.u32 	[%r9], %r61;
	add.s32 	%r62, %r147, %r2;
	mad.lo.s32 	%r63, %r62, %r44, %r6;
	mul.wide.s32 	%rd8, %r63, 4;
	add.s64 	%rd9, %rd2, %rd8;
	ld.global.u32 	%r64, [%rd9];
	st.shared.u32 	[%r10], %r64;
	bar.sync 	0;
	mov.b32 	%r157, 0;
	@%p2 bra 	$L__BB0_5;
	mov.u32 	%r149, %r16;
	mov.u32 	%r150, %r14;
	mov.u32 	%r151, %r13;
$L__BB0_4:
	.pragma "nounroll";
	ld.shared.u32 	%r65, [%r149+-16];
	ld.shared.u32 	%r66, [%r150];
	mad.lo.s32 	%r67, %r66, %r65, %r162;
	ld.shared.u32 	%r68, [%r149+-12];
	add.s32 	%r69, %r150, %r17;
	ld.shared.u32 	%r70, [%r69];
	mad.lo.s32 	%r71, %r70, %r68, %r67;
	ld.shared.u32 	%r72, [%r149+-8];
	add.s32 	%r73, %r69, %r17;
	ld.shared.u32 	%r74, [%r73];
	mad.lo.s32 	%r75, %r74, %r72, %r71;
	ld.shared.u32 	%r76, [%r149+-4];
	add.s32 	%r77, %r73, %r17;
	ld.shared.u32 	%r78, [%r77];
	mad.lo.s32 	%r79, %r78, %r76, %r75;
	ld.shared.u32 	%r80, [%r149];
	add.s32 	%r81, %r77, %r17;
	ld.shared.u32 	%r82, [%r81];
	mad.lo.s32 	%r83, %r82, %r80, %r79;
	ld.shared.u32 	%r84, [%r149+4];
	add.s32 	%r85, %r81, %r17;
	ld.shared.u32 	%r86, [%r85];
	mad.lo.s32 	%r87, %r86, %r84, %r83;
	ld.shared.u32 	%r88, [%r149+8];
	add.s32 	%r89, %r85, %r17;
	ld.shared.u32 	%r90, [%r89];
	mad.lo.s32 	%r91, %r90, %r88, %r87;
	ld.shared.u32 	%r92, [%r149+12];
	add.s32 	%r93, %r89, %r17;
	ld.shared.u32 	%r94, [%r93];
	mad.lo.s32 	%r162, %r94, %r92, %r91;
	add.s32 	%r151, %r151, 8;
	add.s32 	%r150, %r150, %r15;
	add.s32 	%r149, %r149, 32;
	setp.ne.s32 	%p3, %r151, 0;
	mov.u32 	%r157, %r12;
	@%p3 bra 	$L__BB0_4;
$L__BB0_5:
	setp.eq.s32 	%p4, %r11, 0;
	@%p4 bra 	$L__BB0_13;
	add.s32 	%r96, %r11, -1;
	setp.lt.u32 	%p5, %r96, 3;
	@%p5 bra 	$L__BB0_8;
	add.s32 	%r97, %r157, %r7;
	shl.b32 	%r98, %r97, 2;
	mov.u32 	%r99, _ZZ16tiled_matrix_mulPKiS0_PiiE3SM1;
	add.s32 	%r100, %r99, %r98;
	ld.shared.u32 	%r101, [%r100];
	mad.lo.s32 	%r102, %r157, %r4, %r1;
	shl.b32 	%r103, %r102, 2;
	mov.u32 	%r104, _ZZ16tiled_matrix_mulPKiS0_PiiE3SM2;
	add.s32 	%r105, %r104, %r103;
	ld.shared.u32 	%r106, [%r105];
	mad.lo.s32 	%r107, %r106, %r101, %r162;
	ld.shared.u32 	%r108, [%r100+4];
	add.s32 	%r109, %r105, %r17;
	ld.shared.u32 	%r110, [%r109];
	mad.lo.s32 	%r111, %r110, %r108, %r107;
	ld.shared.u32 	%r112, [%r100+8];
	add.s32 	%r113, %r109, %r17;
	ld.shared.u32 	%r114, [%r113];
	mad.lo.s32 	%r115, %r114, %r112, %r111;
	ld.shared.u32 	%r116, [%r100+12];
	add.s32 	%r117, %r113, %r17;
	ld.shared.u32 	%r118, [%r117];
	mad.lo.s32 	%r162, %r118, %r116, %r115;
	add.s32 	%r157, %r157, 4;
$L__BB0_8:
	and.b32  	%r120, %r4, 3;
	setp.eq.s32 	%p6, %r120, 0;
	@%p6 bra 	$L__BB0_13;
	setp.eq.s32 	%p7, %r120, 1;
	@%p7 bra 	$L__BB0_11;
	add.s32 	%r121, %r157, %r7;
	shl.b32 	%r122, %r121, 2;
	mov.u32 	%r123, _ZZ16tiled_matrix_mulPKiS0_PiiE3SM1;
	add.s32 	%r124, %r123, %r122;
	ld.shared.u32 	%r125, [%r124];
	mad.lo.s32 	%r126, %r157, %r4, %r1;
	shl.b32 	%r127, %r126, 2;
	mov.u32 	%r128, _ZZ16tiled_matrix_mulPKiS0_PiiE3SM2;
	add.s32 	%r129, %r128, %r127;
	ld.shared.u32 	%r130, [%r129];
	mad.lo.s32 	%r131, %r130, %r125, %r162;
	ld.shared.u32 	%r132, [%r124+4];
	add.s32 	%r133, %r129, %r17;
	ld.shared.u32 	%r134, [%r133];
	mad.lo.s32 	%r162, %r134, %r132, %r131;
	add.s32 	%r157, %r157, 2;
$L__BB0_11:
	and.b32  	%r135, %r4, 1;
	setp.eq.b32 	%p8, %r135, 1;
	not.pred 	%p9, %p8;
	@%p9 bra 	$L__BB0_13;
	add.s32 	%r136, %r157, %r7;
	shl.b32 	%r137, %r136, 2;
	mov.u32 	%r138, _ZZ16tiled_matrix_mulPKiS0_PiiE3SM1;
	add.s32 	%r139, %r138, %r137;
	ld.shared.u32 	%r140, [%r139];
	mad.lo.s32 	%r141, %r157, %r4, %r1;
	shl.b32 	%r142, %r141, 2;
	mov.u32 	%r143, _ZZ16tiled_matrix_mulPKiS0_PiiE3SM2;
	add.s32 	%r144, %r143, %r142;
	ld.shared.u32 	%r145, [%r144];
	mad.lo.s32 	%r162, %r145, %r140, %r162;
$L__BB0_13:
	bar.sync 	0;
	add.s32 	%r147, %r147, %r4;
	setp.lt.s32 	%p10, %r147, %r44;
	@%p10 bra 	$L__BB0_2;
	add.s32 	%r146, %r8, %r5;
	cvta.to.global.u64 	%rd10, %rd5;
	mul.wide.s32 	%rd11, %r146, 4;
	add.s64 	%rd12, %rd10, %rd11;
	st.global.u32 	[%rd12], %r162;
$L__BB0_15:
	ret;

}


// ===== COMPILED SASS (sm_100) =====

	.target	sm_100

	.elftype	@"ET_EXEC"


//--------------------- .note.nv.tkinfo           --------------------------
	.section	.note.nv.tkinfo,"",@"SHT_NOTE"
	.sectionflags	@"SHF_NOTE_NV_TKINFO"
	.tkinfo
        /*0018*/ 	.word	0x00000002
        /*0030*/ 	.string	""
        /*0030*/ 	.string	"ptxas"
        /*0030*/ 	.string	"Cuda compilation tools, release 13.0, V13.0.88"
        /*0030*/ 	.string	"Build cuda_13.0.r13.0/compiler.36424714_0"
        /*0030*/ 	.string	"-arch sm_100 -m 64 "



//--------------------- .note.nv.cuinfo           --------------------------
	.section	.note.nv.cuinfo,"",@"SHT_NOTE"
	.sectionflags	@"SHF_NOTE_NV_CUINFO"
        /*0018*/ 	.short	0x0002
        /*001a*/ 	.short	0x0064
        /*001c*/ 	.short	0x0082
	.zero		2


//--------------------- .nv.info                  --------------------------
	.section	.nv.info,"",@"SHT_CUDA_INFO"
	.align	4


	//----- nvinfo : EIATTR_REGCOUNT
	.align		4
        /*0000*/ 	.byte	0x04, 0x2f
        /*0002*/ 	.short	(.L_1 - .L_0)
	.align		4
.L_0:
        /*0004*/ 	.word	index@(_Z16tiled_matrix_mulPKiS0_Pii)
        /*0008*/ 	.word	0x00000020


	//----- nvinfo : EIATTR_FRAME_SIZE
	.align		4
.L_1:
        /*000c*/ 	.byte	0x04, 0x11
        /*000e*/ 	.short	(.L_3 - .L_2)
	.align		4
.L_2:
        /*0010*/ 	.word	index@(_Z16tiled_matrix_mulPKiS0_Pii)
        /*0014*/ 	.word	0x00000000


	//----- nvinfo : EIATTR_MIN_STACK_SIZE
	.align		4
.L_3:
        /*0018*/ 	.byte	0x04, 0x12
        /*001a*/ 	.short	(.L_5 - .L_4)
	.align		4
.L_4:
        /*001c*/ 	.word	index@(_Z16tiled_matrix_mulPKiS0_Pii)
        /*0020*/ 	.word	0x00000000
.L_5:


//--------------------- .nv.compat                --------------------------
	.section	.nv.compat,"",@"SHT_CUDA_COMPAT_INFO"
	.align	4
        /*0000*/ 	.byte	0x02, 0x09, 0x00, 0x00, 0x02, 0x02, 0x01, 0x00, 0x02, 0x05, 0x05, 0x00, 0x03, 0x07, 0x01, 0x01
        /*0010*/ 	.byte	0x02, 0x03, 0x00, 0x00, 0x02, 0x06, 0x01, 0x00, 0x04, 0x0b, 0x08, 0x00, 0x09, 0x00, 0x00, 0x00
        /*0020*/ 	.byte	0x00, 0x00, 0x00, 0x00


//--------------------- .nv.info._Z16tiled_matrix_mulPKiS0_Pii --------------------------
	.section	.nv.info._Z16tiled_matrix_mulPKiS0_Pii,"",@"SHT_CUDA_INFO"
	.sectionflags	@""
	.align	4


	//----- nvinfo : EIATTR_CUDA_API_VERSION
	.align		4
        /*0000*/ 	.byte	0x04, 0x37
        /*0002*/ 	.short	(.L_7 - .L_6)
.L_6:
        /*0004*/ 	.word	0x00000082


	//----- nvinfo : EIATTR_KPARAM_INFO
	.align		4
.L_7:
        /*0008*/ 	.byte	0x04, 0x17
        /*000a*/ 	.short	(.L_9 - .L_8)
.L_8:
        /*000c*/ 	.word	0x00000000
        /*0010*/ 	.short	0x0003
        /*0012*/ 	.short	0x0018
        /*0014*/ 	.byte	0x00, 0xf0, 0x11, 0x00


	//----- nvinfo : EIATTR_KPARAM_INFO
	.align		4
.L_9:
        /*0018*/ 	.byte	0x04, 0x17
        /*001a*/ 	.short	(.L_11 - .L_10)
.L_10:
        /*001c*/ 	.word	0x00000000
        /*0020*/ 	.short	0x0002
        /*0022*/ 	.short	0x0010
        /*0024*/ 	.byte	0x00, 0xf5, 0x21, 0x00


	//----- nvinfo : EIATTR_KPARAM_INFO
	.align		4
.L_11:
        /*0028*/ 	.byte	0x04, 0x17
        /*002a*/ 	.short	(.L_13 - .L_12)
.L_12:
        /*002c*/ 	.word	0x00000000
        /*0030*/ 	.short	0x0001
        /*0032*/ 	.short	0x0008
        /*0034*/ 	.byte	0x00, 0xf5, 0x21, 0x00


	//----- nvinfo : EIATTR_KPARAM_INFO
	.align		4
.L_13:
        /*0038*/ 	.byte	0x04, 0x17
        /*003a*/ 	.short	(.L_15 - .L_14)
.L_14:
        /*003c*/ 	.word	0x00000000
        /*0040*/ 	.short	0x0000
        /*0042*/ 	.short	0x0000
        /*0044*/ 	.byte	0x00, 0xf5, 0x21, 0x00


	//----- nvinfo : EIATTR_SPARSE_MMA_MASK
	.align		4
.L_15:
        /*0048*/ 	.byte	0x03, 0x50
        /*004a*/ 	.short	0x0000


	//----- nvinfo : EIATTR_MAXREG_COUNT
	.align		4
        /*004c*/ 	.byte	0x03, 0x1b
        /*004e*/ 	.short	0x00ff


	//----- nvinfo : EIATTR_NUM_BARRIERS
	.align		4
        /*0050*/ 	.byte	0x02, 0x4c
        /*0052*/ 	.byte	0x01
	.zero		1


	//----- nvinfo : EIATTR_MERCURY_ISA_VERSION
	.align		4
        /*0054*/ 	.byte	0x03, 0x5f
        /*0056*/ 	.short	0x0101


	//----- nvinfo : EIATTR_VRC_CTA_INIT_COUNT
	.align		4
        /*0058*/ 	.byte	0x02, 0x4a
	.zero		1
	.zero		1


	//----- nvinfo : EIATTR_EXIT_INSTR_OFFSETS
	.align		4
        /*005c*/ 	.byte	0x04, 0x1c
        /*005e*/ 	.short	(.L_17 - .L_16)


	//   ....[0]....
.L_16:
        /*0060*/ 	.word	0x000000d0


	//   ....[1]....
        /*0064*/ 	.word	0x00000a40


	//----- nvinfo : EIATTR_CBANK_PARAM_SIZE
	.align		4
.L_17:
        /*0068*/ 	.byte	0x03, 0x19
        /*006a*/ 	.short	0x001c


	//----- nvinfo : EIATTR_PARAM_CBANK
	.align		4
        /*006c*/ 	.byte	0x04, 0x0a
        /*006e*/ 	.short	(.L_19 - .L_18)
	.align		4
.L_18:
        /*0070*/ 	.word	index@(.nv.constant0._Z16tiled_matrix_mulPKiS0_Pii)
        /*0074*/ 	.short	0x0380
        /*0076*/ 	.short	0x001c


	//----- nvinfo : EIATTR_SW_WAR
	.align		4
.L_19:
        /*0078*/ 	.byte	0x04, 0x36
        /*007a*/ 	.short	(.L_21 - .L_20)
.L_20:
        /*007c*/ 	.word	0x00000008
.L_21:


//--------------------- .nv.callgraph             --------------------------
	.section	.nv.callgraph,"",@"SHT_CUDA_CALLGRAPH"
	.align	4
	.sectionentsize	8
	.align		4
        /*0000*/ 	.word	0x00000000
	.align		4
        /*0004*/ 	.word	0xffffffff
	.align		4
        /*0008*/ 	.word	0x00000000
	.align		4
        /*000c*/ 	.word	0xfffffffe
	.align		4
        /*0010*/ 	.word	0x00000000
	.align		4
        /*0014*/ 	.word	0xfffffffd
	.align		4
        /*0018*/ 	.word	0x00000000
	.align		4
        /*001c*/ 	.word	0xfffffffc


//--------------------- .text._Z16tiled_matrix_mulPKiS0_Pii --------------------------
	.section	.text._Z16tiled_matrix_mulPKiS0_Pii,"ax",@progbits
	.align	128
        .global         _Z16tiled_matrix_mulPKiS0_Pii
        .type           _Z16tiled_matrix_mulPKiS0_Pii,@function
        .size           _Z16tiled_matrix_mulPKiS0_Pii,(.L_x_7 - _Z16tiled_matrix_mulPKiS0_Pii)
        .other          _Z16tiled_matrix_mulPKiS0_Pii,@"STO_CUDA_ENTRY STV_DEFAULT"
_Z16tiled_matrix_mulPKiS0_Pii:
.text._Z16tiled_matrix_mulPKiS0_Pii:
[----:B------:R-:W-:Y:S01]  /*0000*/  LDC R1, c[0x0][0x37c] ;  /* 0x0000df00ff017b82 */ /* 0x000fe20000000800 */
[----:B------:R-:W0:Y:S07]  /*0010*/  S2R R0, SR_TID.Y ;  /* 0x0000000000007919 */ /* 0x000e2e0000002200 */
[----:B------:R-:W0:Y:S01]  /*0020*/  LDC R3, c[0x0][0x364] ;  /* 0x0000d900ff037b82 */ /* 0x000e220000000800 */
[----:B------:R-:W1:Y:S01]  /*0030*/  LDCU UR7, c[0x0][0x398] ;  /* 0x00007300ff0777ac */ /* 0x000e620008000800 */
[----:B------:R-:W2:Y:S06]  /*0040*/  S2R R6, SR_TID.X ;  /* 0x0000000000067919 */ /* 0x000eac0000002100 */
[----:B------:R-:W3:Y:S08]  /*0050*/  S2UR UR4, SR_CTAID.X ;  /* 0x00000000000479c3 */ /* 0x000ef00000002500 */
[----:B------:R-:W3:Y:S08]  /*0060*/  LDC R7, c[0x0][0x360] ;  /* 0x0000d800ff077b82 */ /* 0x000ef00000000800 */
[----:B------:R-:W0:Y:S01]  /*0070*/  S2UR UR5, SR_CTAID.Y ;  /* 0x00000000000579c3 */ /* 0x000e220000002600 */
[----:B---3--:R-:W-:-:S05]  /*0080*/  IMAD R9, R7, UR4, RZ ;  /* 0x0000000407097c24 */ /* 0x008fca000f8e02ff */
[----:B--2---:R-:W-:Y:S01]  /*0090*/  IADD3 R8, PT, PT, R9, R6, RZ ;  /* 0x0000000609087210 */ /* 0x004fe20007ffe0ff */
[----:B0-----:R-:W-:-:S05]  /*00a0*/  IMAD R3, R3, UR5, R0 ;  /* 0x0000000503037c24 */ /* 0x001fca000f8e0200 */
[----:B------:R-:W-:-:S04]  /*00b0*/  VIMNMX R2, PT, PT, R3, R8, !PT ;  /* 0x0000000803027248 */ /* 0x000fc80007fe0100 */
[----:B-1----:R-:W-:-:S13]  /*00c0*/  ISETP.GE.AND P0, PT, R2, UR7, PT ;  /* 0x0000000702007c0c */ /* 0x002fda000bf06270 */
[----:B------:R-:W-:Y:S05]  /*00d0*/  @P0 EXIT ;  /* 0x000000000000094d */ /* 0x000fea0003800000 */
[----:B------:R-:W0:Y:S01]  /*00e0*/  S2UR UR6, SR_CgaCtaId ;  /* 0x00000000000679c3 */ /* 0x000e220000008800 */
[----:B------:R-:W-:Y:S01]  /*00f0*/  UMOV UR4, 0x400 ;  /* 0x0000040000047882 */ /* 0x000fe20000000000 */
[----:B------:R-:W-:Y:S01]  /*0100*/  IMAD R11, R0, R7, RZ ;  /* 0x00000007000b7224 */ /* 0x000fe200078e02ff */
[----:B------:R-:W-:Y:S01]  /*0110*/  UIADD3 UR5, UPT, UPT, UR4, 0x1000, URZ ;  /* 0x0000100004057890 */ /* 0x000fe2000fffe0ff */
[----:B------:R-:W-:Y:S01]  /*0120*/  LOP3.LUT R14, R7, 0xfffffff8, RZ, 0xc0, !PT ;  /* 0xfffffff8070e7812 */ /* 0x000fe200078ec0ff */
[----:B------:R-:W-:Y:S01]  /*0130*/  IMAD R10, R3, UR7, R6 ;  /* 0x00000007030a7c24 */ /* 0x000fe2000f8e0206 */
[----:B------:R-:W-:Y:S01]  /*0140*/  LOP3.LUT R21, R7, 0x7, RZ, 0xc0, !PT ;  /* 0x0000000707157812 */ /* 0x000fe200078ec0ff */
[----:B------:R-:W-:Y:S01]  /*0150*/  IMAD.MOV.U32 R13, RZ, RZ, RZ ;  /* 0x000000ffff0d7224 */ /* 0x000fe200078e00ff */
[----:B------:R-:W-:Y:S01]  /*0160*/  IADD3 R16, PT, PT, R11, R6, RZ ;  /* 0x000000060b107210 */ /* 0x000fe20007ffe0ff */
[----:B------:R-:W-:Y:S01]  /*0170*/  IMAD.MOV.U32 R19, RZ, RZ, RZ ;  /* 0x000000ffff137224 */ /* 0x000fe200078e00ff */
[----:B------:R-:W-:Y:S01]  /*0180*/  LOP3.LUT R12, R7, 0x7f8, RZ, 0xc0, !PT ;  /* 0x000007f8070c7812 */ /* 0x000fe200078ec0ff */
[----:B------:R-:W1:Y:S01]  /*0190*/  LDCU.64 UR8, c[0x0][0x358] ;  /* 0x00006b00ff0877ac */ /* 0x000e620008000a00 */
[----:B------:R-:W-:Y:S01]  /*01a0*/  IADD3 R14, PT, PT, -R14, RZ, RZ ;  /* 0x000000ff0e0e7210 */ /* 0x000fe20007ffe1ff */
[----:B0-----:R-:W-:-:S02]  /*01b0*/  ULEA UR4, UR6, UR4, 0x18 ;  /* 0x0000000406047291 */ /* 0x001fc4000f8ec0ff */
[----:B------:R-:W-:-:S04]  /*01c0*/  ULEA UR5, UR6, UR5, 0x18 ;  /* 0x0000000506057291 */ /* 0x000fc8000f8ec0ff */
[----:B------:R-:W-:Y:S02]  /*01d0*/  LEA R17, R11, UR4, 0x2 ;  /* 0x000000040b117c11 */ /* 0x000fe4000f8e10ff */
[C---:B------:R-:W-:Y:S02]  /*01e0*/  LEA R15, R16.reuse, UR4, 0x2 ;  /* 0x00000004100f7c11 */ /* 0x040fe4000f8e10ff */
[----:B------:R-:W-:Y:S01]  /*01f0*/  LEA R16, R16, UR5, 0x2 ;  /* 0x0000000510107c11 */ /* 0x000fe2000f8e10ff */
[----:B------:R-:W-:Y:S01]  /*0200*/  VIADD R17, R17, 0x10 ;  /* 0x0000001011117836 */ /* 0x000fe20000000000 */
[----:B-1----:R-:W-:-:S07]  /*0210*/  LEA R18, R6, UR5, 0x2 ;  /* 0x0000000506127c11 */ /* 0x002fce000f8e10ff */
.L_x_5:
[----:B0-----:R-:W0:Y:S01]  /*0220*/  LDC.64 R4, c[0x0][0x380] ;  /* 0x0000e000ff047b82 */ /* 0x001e220000000a00 */
[----:B------:R-:W1:Y:S01]  /*0230*/  LDCU UR4, c[0x0][0x398] ;  /* 0x00007300ff0477ac */ /* 0x000e620008000800 */
[----:B------:R-:W-:Y:S01]  /*0240*/  IADD3 R25, PT, PT, R0, R13, RZ ;  /* 0x0000000d00197210 */ /* 0x000fe20007ffe0ff */
[----:B------:R-:W-:-:S05]  /*0250*/  IMAD.IADD R23, R10, 0x1, R13 ;  /* 0x000000010a177824 */ /* 0x000fca00078e020d */
[----:B------:R-:W2:Y:S01]  /*0260*/  LDC.64 R2, c[0x0][0x388] ;  /* 0x0000e200ff027b82 */ /* 0x000ea20000000a00 */
[----:B-1----:R-:W-:Y:S02]  /*0270*/  IMAD R25, R25, UR4, R8 ;  /* 0x0000000419197c24 */ /* 0x002fe4000f8e0208 */
[----:B0-----:R-:W-:-:S06]  /*0280*/  IMAD.WIDE R4, R23, 0x4, R4 ;  /* 0x0000000417047825 */ /* 0x001fcc00078e0204 */
[----:B------:R-:W3:Y:S01]  /*0290*/  LDG.E R4, desc[UR8][R4.64] ;  /* 0x0000000804047981 */ /* 0x000ee2000c1e1900 */
[----:B--2---:R-:W-:-:S06]  /*02a0*/  IMAD.WIDE R2, R25, 0x4, R2 ;  /* 0x0000000419027825 */ /* 0x004fcc00078e0202 */
[----:B------:R-:W2:Y:S01]  /*02b0*/  LDG.E R3, desc[UR8][R2.64] ;  /* 0x0000000802037981 */ /* 0x000ea2000c1e1900 */
[C---:B------:R-:W-:Y:S02]  /*02c0*/  ISETP.GE.U32.AND P1, PT, R7.reuse, 0x8, PT ;  /* 0x000000080700780c */ /* 0x040fe40003f26070 */
[----:B------:R-:W-:Y:S01]  /*02d0*/  IADD3 R13, PT, PT, R7, R13, RZ ;  /* 0x0000000d070d7210 */ /* 0x000fe20007ffe0ff */
[----:B------:R-:W-:-:S03]  /*02e0*/  IMAD.MOV.U32 R20, RZ, RZ, RZ ;  /* 0x000000ffff147224 */ /* 0x000fc600078e00ff */
[----:B------:R-:W-:Y:S01]  /*02f0*/  ISETP.GE.AND P0, PT, R13, UR4, PT ;  /* 0x000000040d007c0c */ /* 0x000fe2000bf06270 */
[----:B---3--:R0:W-:Y:S04]  /*0300*/  STS [R15], R4 ;  /* 0x000000040f007388 */ /* 0x0081e80000000800 */
[----:B--2---:R0:W-:Y:S01]  /*0310*/  STS [R16], R3 ;  /* 0x0000000310007388 */ /* 0x0041e20000000800 */
[----:B------:R-:W-:Y:S06]  /*0320*/  BAR.SYNC.DEFER_BLOCKING 0x0 ;  /* 0x0000000000007b1d */ /* 0x000fec0000010000 */
[----:B------:R-:W-:Y:S05]  /*0330*/  @!P1 BRA `(.L_x_0) ;  /* 0x0000000000a09947 */ /* 0x000fea0003800000 */
[----:B------:R-:W-:Y:S01]  /*0340*/  MOV R2, R17 ;  /* 0x0000001100027202 */ /* 0x000fe20000000f00 */
[----:B0-----:R-:W-:Y:S01]  /*0350*/  IMAD.MOV.U32 R4, RZ, RZ, R18 ;  /* 0x000000ffff047224 */ /* 0x001fe200078e0012 */
[----:B------:R-:W-:-:S07]  /*0360*/  MOV R3, R14 ;  /* 0x0000000e00037202 */ /* 0x000fce0000000f00 */
.L_x_1:
[----:B------:R-:W-:Y:S01]  /*0370*/  LDS R20, [R2+-0x10] ;  /* 0xfffff00002147984 */ /* 0x000fe20000000800 */
[----:B------:R-:W-:Y:S01]  /*0380*/  IMAD R24, R7, 0x4, R4 ;  /* 0x0000000407187824 */ /* 0x000fe200078e0204 */
[----:B------:R-:W-:Y:S02]  /*0390*/  IADD3 R3, PT, PT, R3, 0x8, RZ ;  /* 0x0000000803037810 */ /* 0x000fe40007ffe0ff */
[----:B------:R0:W1:Y:S02]  /*03a0*/  LDS R5, [R4] ;  /* 0x0000000004057984 */ /* 0x0000640000000800 */
[----:B------:R-:W-:Y:S02]  /*03b0*/  LEA R26, R7, R24, 0x2 ;  /* 0x00000018071a7211 */ /* 0x000fe400078e10ff */
[----:B------:R-:W-:Y:S01]  /*03c0*/  LDS R22, [R2+-0xc] ;  /* 0xfffff40002167984 */ /* 0x000fe20000000800 */
[----:B------:R-:W-:Y:S02]  /*03d0*/  ISETP.NE.AND P1, PT, R3, RZ, PT ;  /* 0x000000ff0300720c */ /* 0x000fe40003f25270 */
[C---:B------:R-:W-:Y:S01]  /*03e0*/  IMAD R25, R7.reuse, 0x4, R26 ;  /* 0x0000000407197824 */ /* 0x040fe200078e021a */
[----:B------:R2:W3:Y:S01]  /*03f0*/  LDS R23, [R24] ;  /* 0x0000000018177984 */ /* 0x0004e20000000800 */
[----:B0-----:R-:W-:-:S03]  /*0400*/  IMAD R4, R7, 0x20, R4 ;  /* 0x0000002007047824 */ /* 0x001fc600078e0204 */
[C---:B------:R-:W-:Y:S01]  /*0410*/  LEA R29, R7.reuse, R25, 0x2 ;  /* 0x00000019071d7211 */ /* 0x040fe200078e10ff */
[----:B------:R-:W-:Y:S04]  /*0420*/  LDS R28, [R2+-0x4] ;  /* 0xfffffc00021c7984 */ /* 0x000fe80000000800 */
[----:B------:R-:W-:Y:S01]  /*0430*/  LDS R27, [R25] ;  /* 0x00000000191b7984 */ /* 0x000fe20000000800 */
[----:B--2---:R-:W-:Y:S02]  /*0440*/  IMAD R24, R7, 0x4, R29 ;  /* 0x0000000407187824 */ /* 0x004fe400078e021d */
[----:B-1----:R-:W-:Y:S02]  /*0450*/  IMAD R19, R20, R5, R19 ;  /* 0x0000000514137224 */ /* 0x002fe400078e0213 */
[----:B------:R-:W-:Y:S04]  /*0460*/  LDS R5, [R2+-0x8] ;  /* 0xfffff80002057984 */ /* 0x000fe80000000800 */
[----:B------:R0:W1:Y:S01]  /*0470*/  LDS R20, [R26] ;  /* 0x000000001a147984 */ /* 0x0000620000000800 */
[----:B---3--:R-:W-:-:S03]  /*0480*/  IMAD R23, R22, R23, R19 ;  /* 0x0000001716177224 */ /* 0x008fc600078e0213 */
[----:B------:R-:W-:Y:S04]  /*0490*/  LDS R19, [R2] ;  /* 0x0000000002137984 */ /* 0x000fe80000000800 */
[----:B------:R-:W2:Y:S01]  /*04a0*/  LDS R22, [R29] ;  /* 0x000000001d167984 */ /* 0x000ea20000000800 */
[----:B0-----:R-:W-:Y:S01]  /*04b0*/  LEA R26, R7, R24, 0x2 ;  /* 0x00000018071a7211 */ /* 0x001fe200078e10ff */
[----:B-1----:R-:W-:Y:S02]  /*04c0*/  IMAD R5, R5, R20, R23 ;  /* 0x0000001405057224 */ /* 0x002fe400078e0217 */
[----:B------:R-:W-:Y:S02]  /*04d0*/  LDS R20, [R2+0x4] ;  /* 0x0000040002147984 */ /* 0x000fe40000000800 */
[----:B------:R-:W-:-:S02]  /*04e0*/  IMAD R23, R7, 0x4, R26 ;  /* 0x0000000407177824 */ /* 0x000fc400078e021a */
[----:B------:R-:W-:Y:S01]  /*04f0*/  IMAD R27, R28, R27, R5 ;  /* 0x0000001b1c1b7224 */ /* 0x000fe200078e0205 */
[----:B------:R-:W-:Y:S03]  /*0500*/  LDS R26, [R26] ;  /* 0x000000001a1a7984 */ /* 0x000fe60000000800 */
[----:B--2---:R-:W-:Y:S01]  /*0510*/  IMAD R19, R19, R22, R27 ;  /* 0x0000001613137224 */ /* 0x004fe200078e021b */
[----:B------:R-:W0:Y:S04]  /*0520*/  LDS R5, [R24] ;  /* 0x0000000018057984 */ /* 0x000e280000000800 */
[----:B------:R-:W1:Y:S04]  /*0530*/  LDS R22, [R2+0x8] ;  /* 0x0000080002167984 */ /* 0x000e680000000800 */
[----:B------:R-:W-:Y:S04]  /*0540*/  LDS R23, [R23] ;  /* 0x0000000017177984 */ /* 0x000fe80000000800 */
[----:B------:R2:W3:Y:S02]  /*0550*/  LDS R28, [R2+0xc] ;  /* 0x00000c00021c7984 */ /* 0x0004e40000000800 */
[----:B--2---:R-:W-:Y:S01]  /*0560*/  IADD3 R2, PT, PT, R2, 0x20, RZ ;  /* 0x0000002002027810 */ /* 0x004fe20007ffe0ff */
[----:B0-----:R-:W-:-:S04]  /*0570*/  IMAD R5, R20, R5, R19 ;  /* 0x0000000514057224 */ /* 0x001fc800078e0213 */
[----:B-1----:R-:W-:-:S04]  /*0580*/  IMAD R5, R22, R26, R5 ;  /* 0x0000001a16057224 */ /* 0x002fc800078e0205 */
[----:B---3--:R-:W-:Y:S01]  /*0590*/  IMAD R19, R28, R23, R5 ;  /* 0x000000171c137224 */ /* 0x008fe200078e0205 */
[----:B------:R-:W-:Y:S06]  /*05a0*/  @P1 BRA `(.L_x_1) ;  /* 0xfffffffc00701947 */ /* 0x000fec000383ffff */
[----:B------:R-:W-:-:S07]  /*05b0*/  IMAD.MOV.U32 R20, RZ, RZ, R12 ;  /* 0x000000ffff147224 */ /* 0x000fce00078e000c */
.L_x_0:
[----:B------:R-:W-:-:S13]  /*05c0*/  ISETP.NE.AND P1, PT, R21, RZ, PT ;  /* 0x000000ff1500720c */ /* 0x000fda0003f25270 */
[----:B------:R-:W-:Y:S05]  /*05d0*/  @!P1 BRA `(.L_x_2) ;  /* 0x0000000400009947 */ /* 0x000fea0003800000 */
[----:B------:R-:W-:Y:S02]  /*05e0*/  IADD3 R2, PT, PT, R21, -0x1, RZ ;  /* 0xffffffff15027810 */ /* 0x000fe40007ffe0ff */
[----:B------:R-:W-:Y:S02]  /*05f0*/  LOP3.LUT P2, R26, R7, 0x3, RZ, 0xc0, !PT ;  /* 0x00000003071a7812 */ /* 0x000fe4000784c0ff */
[----:B------:R-:W-:-:S13]  /*0600*/  ISETP.GE.U32.AND P1, PT, R2, 0x3, PT ;  /* 0x000000030200780c */ /* 0x000fda0003f26070 */
[----:B------:R-:W-:Y:S05]  /*0610*/  @!P1 BRA `(.L_x_3) ;  /* 0x0000000000649947 */ /* 0x000fea0003800000 */
[----:B------:R-:W1:Y:S01]  /*0620*/  S2UR UR5, SR_CgaCtaId ;  /* 0x00000000000579c3 */ /* 0x000e620000008800 */
[----:B------:R-:W-:Y:S01]  /*0630*/  UMOV UR4, 0x400 ;  /* 0x0000040000047882 */ /* 0x000fe20000000000 */
[C---:B0-----:R-:W-:Y:S01]  /*0640*/  IMAD R3, R20.reuse, R7, R6 ;  /* 0x0000000714037224 */ /* 0x041fe200078e0206 */
[----:B------:R-:W-:Y:S01]  /*0650*/  UIADD3 UR6, UPT, UPT, UR4, 0x1000, URZ ;  /* 0x0000100004067890 */ /* 0x000fe2000fffe0ff */
[----:B------:R-:W-:Y:S02]  /*0660*/  IMAD.IADD R2, R11, 0x1, R20 ;  /* 0x000000010b027824 */ /* 0x000fe400078e0214 */
[----:B------:R-:W-:Y:S01]  /*0670*/  VIADD R20, R20, 0x4 ;  /* 0x0000000414147836 */ /* 0x000fe20000000000 */
[----:B-1----:R-:W-:Y:S02]  /*0680*/  ULEA UR6, UR5, UR6, 0x18 ;  /* 0x0000000605067291 */ /* 0x002fe4000f8ec0ff */
[----:B------:R-:W-:-:S04]  /*0690*/  ULEA UR4, UR5, UR4, 0x18 ;  /* 0x0000000405047291 */ /* 0x000fc8000f8ec0ff */
[----:B------:R-:W-:Y:S02]  /*06a0*/  LEA R24, R3, UR6, 0x2 ;  /* 0x0000000603187c11 */ /* 0x000fe4000f8e10ff */
[----:B------:R-:W-:Y:S02]  /*06b0*/  LEA R25, R2, UR4, 0x2 ;  /* 0x0000000402197c11 */ /* 0x000fe4000f8e10ff */
[C---:B------:R-:W-:Y:S02]  /*06c0*/  LEA R22, R7.reuse, R24, 0x2 ;  /* 0x0000001807167211 */ /* 0x040fe400078e10ff */
[----:B------:R-:W-:Y:S03]  /*06d0*/  LDS R24, [R24] ;  /* 0x0000000018187984 */ /* 0x000fe60000000800 */
[C---:B------:R-:W-:Y:S01]  /*06e0*/  IMAD R28, R7.reuse, 0x4, R22 ;  /* 0x00000004071c7824 */ /* 0x040fe200078e0216 */
[----:B------:R-:W0:Y:S04]  /*06f0*/  LDS R4, [R25] ;  /* 0x0000000019047984 */ /* 0x000e280000000800 */
[----:B------:R-:W-:Y:S01]  /*0700*/  LDS R3, [R25+0x4] ;  /* 0x0000040019037984 */ /* 0x000fe20000000800 */
[----:B------:R-:W-:-:S03]  /*0710*/  LEA R27, R7, R28, 0x2 ;  /* 0x0000001c071b7211 */ /* 0x000fc600078e10ff */
[----:B------:R-:W1:Y:S04]  /*0720*/  LDS R22, [R22] ;  /* 0x0000000016167984 */ /* 0x000e680000000800 */
[----:B------:R-:W-:Y:S04]  /*0730*/  LDS R2, [R28] ;  /* 0x000000001c027984 */ /* 0x000fe80000000800 */
[----:B------:R-:W2:Y:S04]  /*0740*/  LDS R23, [R25+0x8] ;  /* 0x0000080019177984 */ /* 0x000ea80000000800 */
[----:B------:R-:W-:Y:S04]  /*0750*/  LDS R5, [R25+0xc] ;  /* 0x00000c0019057984 */ /* 0x000fe80000000800 */
[----:B------:R-:W3:Y:S01]  /*0760*/  LDS R27, [R27] ;  /* 0x000000001b1b7984 */ /* 0x000ee20000000800 */
[----:B0-----:R-:W-:-:S04]  /*0770*/  IMAD R4, R4, R24, R19 ;  /* 0x0000001804047224 */ /* 0x001fc800078e0213 */
[----:B-1----:R-:W-:-:S04]  /*0780*/  IMAD R3, R3, R22, R4 ;  /* 0x0000001603037224 */ /* 0x002fc800078e0204 */
[----:B--2---:R-:W-:-:S04]  /*0790*/  IMAD R2, R23, R2, R3 ;  /* 0x0000000217027224 */ /* 0x004fc800078e0203 */
[----:B---3--:R-:W-:-:S07]  /*07a0*/  IMAD R19, R5, R27, R2 ;  /* 0x0000001b05137224 */ /* 0x008fce00078e0202 */
.L_x_3:
[----:B------:R-:W-:Y:S05]  /*07b0*/  @!P2 BRA `(.L_x_2) ;  /* 0x000000000088a947 */ /* 0x000fea0003800000 */
[----:B------:R-:W-:Y:S02]  /*07c0*/  ISETP.NE.AND P1, PT, R26, 0x1, PT ;  /* 0x000000011a00780c */ /* 0x000fe40003f25270 */
[----:B------:R-:W-:-:S04]  /*07d0*/  LOP3.LUT R2, R7, 0x1, RZ, 0xc0, !PT ;  /* 0x0000000107027812 */ /* 0x000fc800078ec0ff */
[----:B------:R-:W-:-:S07]  /*07e0*/  ISETP.NE.U32.AND P2, PT, R2, 0x1, PT ;  /* 0x000000010200780c */ /* 0x000fce0003f45070 */
[----:B------:R-:W-:Y:S06]  /*07f0*/  @!P1 BRA `(.L_x_4) ;  /* 0x0000000000449947 */ /* 0x000fec0003800000 */
[----:B------:R-:W1:Y:S01]  /*0800*/  S2UR UR5, SR_CgaCtaId ;  /* 0x00000000000579c3 */ /* 0x000e620000008800 */
[----:B------:R-:W-:Y:S01]  /*0810*/  UMOV UR4, 0x400 ;  /* 0x0000040000047882 */ /* 0x000fe20000000000 */
[C---:B0-----:R-:W-:Y:S01]  /*0820*/  IMAD R3, R20.reuse, R7, R6 ;  /* 0x0000000714037224 */ /* 0x041fe200078e0206 */
[----:B------:R-:W-:Y:S01]  /*0830*/  UIADD3 UR6, UPT, UPT, UR4, 0x1000, URZ ;  /* 0x0000100004067890 */ /* 0x000fe2000fffe0ff */
[----:B------:R-:W-:Y:S01]  /*0840*/  IADD3 R2, PT, PT, R11, R20, RZ ;  /* 0x000000140b027210 */ /* 0x000fe20007ffe0ff */
[----:B------:R-:W-:Y:S02]  /*0850*/  VIADD R20, R20, 0x2 ;  /* 0x0000000214147836 */ /* 0x000fe40000000000 */
[----:B-1----:R-:W-:Y:S02]  /*0860*/  ULEA UR6, UR5, UR6, 0x18 ;  /* 0x0000000605067291 */ /* 0x002fe4000f8ec0ff */
[----:B------:R-:W-:-:S04]  /*0870*/  ULEA UR4, UR5, UR4, 0x18 ;  /* 0x0000000405047291 */ /* 0x000fc8000f8ec0ff */
[----:B------:R-:W-:Y:S02]  /*0880*/  LEA R22, R3, UR6, 0x2 ;  /* 0x0000000603167c11 */ /* 0x000fe4000f8e10ff */
[----:B------:R-:W-:Y:S02]  /*0890*/  LEA R2, R2, UR4, 0x2 ;  /* 0x0000000402027c11 */ /* 0x000fe4000f8e10ff */
[----:B------:R-:W-:Y:S02]  /*08a0*/  LEA R5, R7, R22, 0x2 ;  /* 0x0000001607057211 */ /* 0x000fe400078e10ff */
[----:B------:R-:W-:Y:S04]  /*08b0*/  LDS R22, [R22] ;  /* 0x0000000016167984 */ /* 0x000fe80000000800 */
[----:B------:R-:W0:Y:S04]  /*08c0*/  LDS R4, [R2] ;  /* 0x0000000002047984 */ /* 0x000e280000000800 */
[----:B------:R-:W-:Y:S04]  /*08d0*/  LDS R3, [R2+0x4] ;  /* 0x0000040002037984 */ /* 0x000fe80000000800 */
[----:B------:R-:W1:Y:S01]  /*08e0*/  LDS R5, [R5] ;  /* 0x0000000005057984 */ /* 0x000e620000000800 */
[----:B0-----:R-:W-:-:S04]  /*08f0*/  IMAD R4, R4, R22, R19 ;  /* 0x0000001604047224 */ /* 0x001fc800078e0213 */
[----:B-1----:R-:W-:-:S07]  /*0900*/  IMAD R19, R3, R5, R4 ;  /* 0x0000000503137224 */ /* 0x002fce00078e0204 */
.L_x_4:
[----:B------:R-:W-:Y:S05]  /*0910*/  @P2 BRA `(.L_x_2) ;  /* 0x0000000000302947 */ /* 0x000fea0003800000 */
[----:B------:R-:W1:Y:S01]  /*0920*/  S2UR UR5, SR_CgaCtaId ;  /* 0x00000000000579c3 */ /* 0x000e620000008800 */
[----:B------:R-:W-:Y:S01]  /*0930*/  UMOV UR4, 0x400 ;  /* 0x0000040000047882 */ /* 0x000fe20000000000 */
[-C--:B0-----:R-:W-:Y:S01]  /*0940*/  IMAD R3, R7, R20.reuse, R6 ;  /* 0x0000001407037224 */ /* 0x081fe200078e0206 */
[----:B------:R-:W-:Y:S01]  /*0950*/  UIADD3 UR6, UPT, UPT, UR4, 0x1000, URZ ;  /* 0x0000100004067890 */ /* 0x000fe2000fffe0ff */
[----:B------:R-:W-:Y:S01]  /*0960*/  IADD3 R2, PT, PT, R11, R20, RZ ;  /* 0x000000140b027210 */ /* 0x000fe20007ffe0ff */
[----:B-1----:R-:W-:Y:S02]  /*0970*/  ULEA UR4, UR5, UR4, 0x18 ;  /* 0x0000000405047291 */ /* 0x002fe4000f8ec0ff */
[----:B------:R-:W-:-:S04]  /*0980*/  ULEA UR6, UR5, UR6, 0x18 ;  /* 0x0000000605067291 */ /* 0x000fc8000f8ec0ff */
[----:B------:R-:W-:Y:S02]  /*0990*/  LEA R2, R2, UR4, 0x2 ;  /* 0x0000000402027c11 */ /* 0x000fe4000f8e10ff */
[----:B------:R-:W-:-:S04]  /*09a0*/  LEA R3, R3, UR6, 0x2 ;  /* 0x0000000603037c11 */ /* 0x000fc8000f8e10ff */
[----:B------:R-:W-:Y:S04]  /*09b0*/  LDS R2, [R2] ;  /* 0x0000000002027984 */ /* 0x000fe80000000800 */
[----:B------:R-:W0:Y:S02]  /*09c0*/  LDS R3, [R3] ;  /* 0x0000000003037984 */ /* 0x000e240000000800 */
[----:B0-----:R-:W-:-:S07]  /*09d0*/  IMAD R19, R2, R3, R19 ;  /* 0x0000000302137224 */ /* 0x001fce00078e0213 */
.L_x_2:
[----:B------:R-:W-:Y:S06]  /*09e0*/  BAR.SYNC.DEFER_BLOCKING 0x0 ;  /* 0x0000000000007b1d */ /* 0x000fec0000010000 */
[----:B------:R-:W-:Y:S05]  /*09f0*/  @!P0 BRA `(.L_x_5) ;  /* 0xfffffff800088947 */ /* 0x000fea000383ffff */
[----:B0-----:R-:W0:Y:S01]  /*0a00*/  LDC.64 R2, c[0x0][0x390] ;  /* 0x0000e400ff027b82 */ /* 0x001e220000000a00 */
[----:B------:R-:W-:-:S05]  /*0a10*/  IADD3 R9, PT, PT, R9, R10, RZ ;  /* 0x0000000a09097210 */ /* 0x000fca0007ffe0ff */
[----:B0-----:R-:W-:-:S05]  /*0a20*/  IMAD.WIDE R2, R9, 0x4, R2 ;  /* 0x0000000409027825 */ /* 0x001fca00078e0202 */
[----:B------:R-:W-:Y:S01]  /*0a30*/  STG.E desc[UR8][R2.64], R19 ;  /* 0x0000001302007986 */ /* 0x000fe2000c101908 */
[----:B------:R-:W-:Y:S05]  /*0a40*/  EXIT ;  /* 0x000000000000794d */ /* 0x000fea0003800000 */
.L_x_6:
[----:B------:R-:W-:-:S00]  /*0a50*/  BRA `(.L_x_6) ;  /* 0xfffffffc00fc7947 */ /* 0x000fc0000383ffff */
[----:B------:R-:W-:-:S00]  /*0a60*/  NOP ;  /* 0x0000000000007918 */ /* 0x000fc00000000000 */
        /* <DEDUP_REMOVED lines=9> */
.L_x_7:


//--------------------- .nv.shared._Z16tiled_matrix_mulPKiS0_Pii --------------------------
	.section	.nv.shared._Z16tiled_matrix_mulPKiS0_Pii,"aw",@nobits
	.sectionflags	@""
	.align	4
.nv.shared._Z16tiled_matrix_mulPKiS0_Pii:
	.zero		9216


//--------------------- .nv.shared.reserved.0     --------------------------
	.section	.nv.shared.reserved.0,"aw",@nobits
	.weak		__nv_reservedSMEM_offset_0_alias
	.size		__nv_reservedSMEM_offset_0_alias, 0, 64
	.other		__nv_reservedSMEM_offset_0_alias,@"STO_CUDA_RESERVED_SHARED STV_DEFAULT"
__nv_reservedSMEM_offset_0_alias:
	.zero		0
	.zero		64


//--------------------- .nv.constant0._Z16tiled_matrix_mulPKiS0_Pii --------------------------
	.section	.nv.constant0._Z16tiled_matrix_mulPKiS0_Pii,"a",@progbits
	.sectionflags	@""
	.align	4
.nv.constant0._Z16tiled_matrix_mulPKiS0_Pii:
	.zero		924


//--------------------- SYMBOLS --------------------------

	.type		.nv.reservedSmem.offset0,@object
	.size		.nv.reservedSmem.offset0,0x4
	.type		.nv.reservedSmem.cap,@object
	.size		.nv.reservedSmem.cap,0x4
